//
// Generated by NVIDIA NVVM Compiler
//
// Compiler Build ID: CL-36424714
// Cuda compilation tools, release 13.0, V13.0.88
// Based on NVVM 20.0.0
//

.version 9.0
.target sm_100
.address_size 64

	// .globl	_Z6warmupv
.extern .func  (.param .b32 func_retval0) vprintf
(
	.param .b64 vprintf_param_0,
	.param .b64 vprintf_param_1
)
;
.global .align 1 .b8 $str[18] = {87, 97, 114, 109, 117, 112, 32, 99, 111, 109, 112, 108, 101, 116, 101, 33, 10};

.visible .entry _Z6warmupv()
{
	.reg .pred 	%p<2>;
	.reg .b32 	%r<8>;
	.reg .b64 	%rd<3>;

	mov.u32 	%r1, %ctaid.x;
	mov.u32 	%r2, %ntid.x;
	mul.lo.s32 	%r3, %r1, %r2;
	mov.u32 	%r4, %tid.x;
	neg.s32 	%r5, %r4;
	setp.ne.s32 	%p1, %r3, %r5;
	@%p1 bra 	$L__BB0_2;
	mov.u64 	%rd1, $str;
	cvta.global.u64 	%rd2, %rd1;
	{ // callseq 0, 0
	.param .b64 param0;
	st.param.b64 	[param0], %rd2;
	.param .b64 param1;
	st.param.b64 	[param1], 0;
	.param .b32 retval0;
	call.uni (retval0), 
	vprintf, 
	(
	param0, 
	param1
	);
	ld.param.b32 	%r6, [retval0];
	} // callseq 0
$L__BB0_2:
	ret;

}
	// .globl	_Z3logPKfPfi
.visible .entry _Z3logPKfPfi(
	.param .u64 .ptr .align 1 _Z3logPKfPfi_param_0,
	.param .u64 .ptr .align 1 _Z3logPKfPfi_param_1,
	.param .u32 _Z3logPKfPfi_param_2
)
{
	.reg .pred 	%p<6>;
	.reg .b32 	%r<15>;
	.reg .b32 	%f<23>;
	.reg .b64 	%rd<8>;

	ld.param.u64 	%rd3, [_Z3logPKfPfi_param_0];
	ld.param.u64 	%rd4, [_Z3logPKfPfi_param_1];
	ld.param.u32 	%r6, [_Z3logPKfPfi_param_2];
	mov.u32 	%r7, %ctaid.x;
	mov.u32 	%r1, %ntid.x;
	mov.u32 	%r8, %tid.x;
	mad.lo.s32 	%r14, %r7, %r1, %r8;
	setp.ge.s32 	%p1, %r14, %r6;
	@%p1 bra 	$L__BB1_3;
	mov.u32 	%r9, %nctaid.x;
	mul.lo.s32 	%r3, %r1, %r9;
	cvta.to.global.u64 	%rd1, %rd3;
	cvta.to.global.u64 	%rd2, %rd4;
$L__BB1_2:
	mul.wide.s32 	%rd5, %r14, 4;
	add.s64 	%rd6, %rd1, %rd5;
	ld.global.f32 	%f1, [%rd6];
	setp.lt.f32 	%p2, %f1, 0f00800000;
	mul.f32 	%f2, %f1, 0f4B000000;
	selp.f32 	%f3, %f2, %f1, %p2;
	selp.f32 	%f4, 0fC1B80000, 0f00000000, %p2;
	mov.b32 	%r10, %f3;
	add.s32 	%r11, %r10, -1059760811;
	and.b32  	%r12, %r11, -8388608;
	sub.s32 	%r13, %r10, %r12;
	mov.b32 	%f5, %r13;
	cvt.rn.f32.s32 	%f6, %r12;
	fma.rn.f32 	%f7, %f6, 0f34000000, %f4;
	add.f32 	%f8, %f5, 0fBF800000;
	fma.rn.f32 	%f9, %f8, 0fBE055027, 0f3E1039F6;
	fma.rn.f32 	%f10, %f9, %f8, 0fBDF8CDCC;
	fma.rn.f32 	%f11, %f10, %f8, 0f3E0F2955;
	fma.rn.f32 	%f12, %f11, %f8, 0fBE2AD8B9;
	fma.rn.f32 	%f13, %f12, %f8, 0f3E4CED0B;
	fma.rn.f32 	%f14, %f13, %f8, 0fBE7FFF22;
	fma.rn.f32 	%f15, %f14, %f8, 0f3EAAAA78;
	fma.rn.f32 	%f16, %f15, %f8, 0fBF000000;
	mul.f32 	%f17, %f8, %f16;
	fma.rn.f32 	%f18, %f17, %f8, %f8;
	fma.rn.f32 	%f19, %f7, 0f3F317218, %f18;
	setp.gt.u32 	%p3, %r10, 2139095039;
	fma.rn.f32 	%f20, %f3, 0f7F800000, 0f7F800000;
	selp.f32 	%f21, %f20, %f19, %p3;
	setp.eq.f32 	%p4, %f3, 0f00000000;
	selp.f32 	%f22, 0fFF800000, %f21, %p4;
	add.s64 	%rd7, %rd2, %rd5;
	st.global.f32 	[%rd7], %f22;
	add.s32 	%r14, %r14, %r3;
	setp.lt.s32 	%p5, %r14, %r6;
	@%p5 bra 	$L__BB1_2;
$L__BB1_3:
	ret;

}
	// .globl	_Z4log1PKfPfi
.visible .entry _Z4log1PKfPfi(
	.param .u64 .ptr .align 1 _Z4log1PKfPfi_param_0,
	.param .u64 .ptr .align 1 _Z4log1PKfPfi_param_1,
	.param .u32 _Z4log1PKfPfi_param_2
)
{
	.reg .pred 	%p<6>;
	.reg .b32 	%r<15>;
	.reg .b32 	%f<23>;
	.reg .b64 	%rd<8>;

	ld.param.u64 	%rd3, [_Z4log1PKfPfi_param_0];
	ld.param.u64 	%rd4, [_Z4log1PKfPfi_param_1];
	ld.param.u32 	%r6, [_Z4log1PKfPfi_param_2];
	mov.u32 	%r7, %ctaid.x;
	mov.u32 	%r1, %ntid.x;
	mov.u32 	%r8, %tid.x;
	mad.lo.s32 	%r14, %r7, %r1, %r8;
	setp.ge.s32 	%p1, %r14, %r6;
	@%p1 bra 	$L__BB2_3;
	mov.u32 	%r9, %nctaid.x;
	mul.lo.s32 	%r3, %r1, %r9;
	cvta.to.global.u64 	%rd1, %rd3;
	cvta.to.global.u64 	%rd2, %rd4;
$L__BB2_2:
	mul.wide.s32 	%rd5, %r14, 4;
	add.s64 	%rd6, %rd1, %rd5;
	ld.global.f32 	%f1, [%rd6];
	setp.lt.f32 	%p2, %f1, 0f00800000;
	mul.f32 	%f2, %f1, 0f4B000000;
	selp.f32 	%f3, %f2, %f1, %p2;
	selp.f32 	%f4, 0fC1B80000, 0f00000000, %p2;
	mov.b32 	%r10, %f3;
	add.s32 	%r11, %r10, -1059760811;
	and.b32  	%r12, %r11, -8388608;
	sub.s32 	%r13, %r10, %r12;
	mov.b32 	%f5, %r13;
	cvt.rn.f32.s32 	%f6, %r12;
	fma.rn.f32 	%f7, %f6, 0f34000000, %f4;
	add.f32 	%f8, %f5, 0fBF800000;
	fma.rn.f32 	%f9, %f8, 0fBE055027, 0f3E1039F6;
	fma.rn.f32 	%f10, %f9, %f8, 0fBDF8CDCC;
	fma.rn.f32 	%f11, %f10, %f8, 0f3E0F2955;
	fma.rn.f32 	%f12, %f11, %f8, 0fBE2AD8B9;
	fma.rn.f32 	%f13, %f12, %f8, 0f3E4CED0B;
	fma.rn.f32 	%f14, %f13, %f8, 0fBE7FFF22;
	fma.rn.f32 	%f15, %f14, %f8, 0f3EAAAA78;
	fma.rn.f32 	%f16, %f15, %f8, 0fBF000000;
	mul.f32 	%f17, %f8, %f16;
	fma.rn.f32 	%f18, %f17, %f8, %f8;
	fma.rn.f32 	%f19, %f7, 0f3F317218, %f18;
	setp.gt.u32 	%p3, %r10, 2139095039;
	fma.rn.f32 	%f20, %f3, 0f7F800000, 0f7F800000;
	selp.f32 	%f21, %f20, %f19, %p3;
	setp.eq.f32 	%p4, %f3, 0f00000000;
	selp.f32 	%f22, 0fFF800000, %f21, %p4;
	add.s64 	%rd7, %rd2, %rd5;
	st.global.f32 	[%rd7], %f22;
	add.s32 	%r14, %r14, %r3;
	setp.lt.s32 	%p5, %r14, %r6;
	@%p5 bra 	$L__BB2_2;
$L__BB2_3:
	ret;

}
	// .globl	_Z4log2PKfPfi
.visible .entry _Z4log2PKfPfi(
	.param .u64 .ptr .align 1 _Z4log2PKfPfi_param_0,
	.param .u64 .ptr .align 1 _Z4log2PKfPfi_param_1,
	.param .u32 _Z4log2PKfPfi_param_2
)
{
	.reg .pred 	%p<20>;
	.reg .b32 	%r<39>;
	.reg .b32 	%f<111>;
	.reg .b64 	%rd<11>;

	ld.param.u64 	%rd3, [_Z4log2PKfPfi_param_0];
	ld.param.u64 	%rd4, [_Z4log2PKfPfi_param_1];
	ld.param.u32 	%r9, [_Z4log2PKfPfi_param_2];
	cvta.to.global.u64 	%rd1, %rd4;
	cvta.to.global.u64 	%rd2, %rd3;
	mov.u32 	%r10, %ctaid.x;
	mov.u32 	%r11, %ntid.x;
	mov.u32 	%r12, %tid.x;
	mad.lo.s32 	%r37, %r10, %r11, %r12;
	mov.u32 	%r13, %nctaid.x;
	mul.lo.s32 	%r2, %r11, %r13;
	shr.s32 	%r14, %r9, 31;
	shr.u32 	%r15, %r14, 30;
	add.s32 	%r16, %r9, %r15;
	shr.s32 	%r3, %r16, 2;
	setp.ge.s32 	%p1, %r37, %r3;
	@%p1 bra 	$L__BB3_2;
$L__BB3_1:
	mul.wide.s32 	%rd5, %r37, 16;
	add.s64 	%rd6, %rd2, %rd5;
	ld.global.v4.f32 	{%f1, %f2, %f3, %f4}, [%rd6];
	setp.lt.f32 	%p2, %f1, 0f00800000;
	mul.f32 	%f5, %f1, 0f4B000000;
	selp.f32 	%f6, %f5, %f1, %p2;
	selp.f32 	%f7, 0fC1B80000, 0f00000000, %p2;
	mov.b32 	%r17, %f6;
	add.s32 	%r18, %r17, -1059760811;
	and.b32  	%r19, %r18, -8388608;
	sub.s32 	%r20, %r17, %r19;
	mov.b32 	%f8, %r20;
	cvt.rn.f32.s32 	%f9, %r19;
	fma.rn.f32 	%f10, %f9, 0f34000000, %f7;
	add.f32 	%f11, %f8, 0fBF800000;
	fma.rn.f32 	%f12, %f11, 0fBE055027, 0f3E1039F6;
	fma.rn.f32 	%f13, %f12, %f11, 0fBDF8CDCC;
	fma.rn.f32 	%f14, %f13, %f11, 0f3E0F2955;
	fma.rn.f32 	%f15, %f14, %f11, 0fBE2AD8B9;
	fma.rn.f32 	%f16, %f15, %f11, 0f3E4CED0B;
	fma.rn.f32 	%f17, %f16, %f11, 0fBE7FFF22;
	fma.rn.f32 	%f18, %f17, %f11, 0f3EAAAA78;
	fma.rn.f32 	%f19, %f18, %f11, 0fBF000000;
	mul.f32 	%f20, %f11, %f19;
	fma.rn.f32 	%f21, %f20, %f11, %f11;
	fma.rn.f32 	%f22, %f10, 0f3F317218, %f21;
	setp.gt.u32 	%p3, %r17, 2139095039;
	fma.rn.f32 	%f23, %f6, 0f7F800000, 0f7F800000;
	selp.f32 	%f24, %f23, %f22, %p3;
	setp.eq.f32 	%p4, %f6, 0f00000000;
	selp.f32 	%f25, 0fFF800000, %f24, %p4;
	setp.lt.f32 	%p5, %f2, 0f00800000;
	mul.f32 	%f26, %f2, 0f4B000000;
	selp.f32 	%f27, %f26, %f2, %p5;
	selp.f32 	%f28, 0fC1B80000, 0f00000000, %p5;
	mov.b32 	%r21, %f27;
	add.s32 	%r22, %r21, -1059760811;
	and.b32  	%r23, %r22, -8388608;
	sub.s32 	%r24, %r21, %r23;
	mov.b32 	%f29, %r24;
	cvt.rn.f32.s32 	%f30, %r23;
	fma.rn.f32 	%f31, %f30, 0f34000000, %f28;
	add.f32 	%f32, %f29, 0fBF800000;
	fma.rn.f32 	%f33, %f32, 0fBE055027, 0f3E1039F6;
	fma.rn.f32 	%f34, %f33, %f32, 0fBDF8CDCC;
	fma.rn.f32 	%f35, %f34, %f32, 0f3E0F2955;
	fma.rn.f32 	%f36, %f35, %f32, 0fBE2AD8B9;
	fma.rn.f32 	%f37, %f36, %f32, 0f3E4CED0B;
	fma.rn.f32 	%f38, %f37, %f32, 0fBE7FFF22;
	fma.rn.f32 	%f39, %f38, %f32, 0f3EAAAA78;
	fma.rn.f32 	%f40, %f39, %f32, 0fBF000000;
	mul.f32 	%f41, %f32, %f40;
	fma.rn.f32 	%f42, %f41, %f32, %f32;
	fma.rn.f32 	%f43, %f31, 0f3F317218, %f42;
	setp.gt.u32 	%p6, %r21, 2139095039;
	fma.rn.f32 	%f44, %f27, 0f7F800000, 0f7F800000;
	selp.f32 	%f45, %f44, %f43, %p6;
	setp.eq.f32 	%p7, %f27, 0f00000000;
	selp.f32 	%f46, 0fFF800000, %f45, %p7;
	setp.lt.f32 	%p8, %f3, 0f00800000;
	mul.f32 	%f47, %f3, 0f4B000000;
	selp.f32 	%f48, %f47, %f3, %p8;
	selp.f32 	%f49, 0fC1B80000, 0f00000000, %p8;
	mov.b32 	%r25, %f48;
	add.s32 	%r26, %r25, -1059760811;
	and.b32  	%r27, %r26, -8388608;
	sub.s32 	%r28, %r25, %r27;
	mov.b32 	%f50, %r28;
	cvt.rn.f32.s32 	%f51, %r27;
	fma.rn.f32 	%f52, %f51, 0f34000000, %f49;
	add.f32 	%f53, %f50, 0fBF800000;
	fma.rn.f32 	%f54, %f53, 0fBE055027, 0f3E1039F6;
	fma.rn.f32 	%f55, %f54, %f53, 0fBDF8CDCC;
	fma.rn.f32 	%f56, %f55, %f53, 0f3E0F2955;
	fma.rn.f32 	%f57, %f56, %f53, 0fBE2AD8B9;
	fma.rn.f32 	%f58, %f57, %f53, 0f3E4CED0B;
	fma.rn.f32 	%f59, %f58, %f53, 0fBE7FFF22;
	fma.rn.f32 	%f60, %f59, %f53, 0f3EAAAA78;
	fma.rn.f32 	%f61, %f60, %f53, 0fBF000000;
	mul.f32 	%f62, %f53, %f61;
	fma.rn.f32 	%f63, %f62, %f53, %f53;
	fma.rn.f32 	%f64, %f52, 0f3F317218, %f63;
	setp.gt.u32 	%p9, %r25, 2139095039;
	fma.rn.f32 	%f65, %f48, 0f7F800000, 0f7F800000;
	selp.f32 	%f66, %f65, %f64, %p9;
	setp.eq.f32 	%p10, %f48, 0f00000000;
	selp.f32 	%f67, 0fFF800000, %f66, %p10;
	setp.lt.f32 	%p11, %f4, 0f00800000;
	mul.f32 	%f68, %f4, 0f4B000000;
	selp.f32 	%f69, %f68, %f4, %p11;
	selp.f32 	%f70, 0fC1B80000, 0f00000000, %p11;
	mov.b32 	%r29, %f69;
	add.s32 	%r30, %r29, -1059760811;
	and.b32  	%r31, %r30, -8388608;
	sub.s32 	%r32, %r29, %r31;
	mov.b32 	%f71, %r32;
	cvt.rn.f32.s32 	%f72, %r31;
	fma.rn.f32 	%f73, %f72, 0f34000000, %f70;
	add.f32 	%f74, %f71, 0fBF800000;
	fma.rn.f32 	%f75, %f74, 0fBE055027, 0f3E1039F6;
	fma.rn.f32 	%f76, %f75, %f74, 0fBDF8CDCC;
	fma.rn.f32 	%f77, %f76, %f74, 0f3E0F2955;
	fma.rn.f32 	%f78, %f77, %f74, 0fBE2AD8B9;
	fma.rn.f32 	%f79, %f78, %f74, 0f3E4CED0B;
	fma.rn.f32 	%f80, %f79, %f74, 0fBE7FFF22;
	fma.rn.f32 	%f81, %f80, %f74, 0f3EAAAA78;
	fma.rn.f32 	%f82, %f81, %f74, 0fBF000000;
	mul.f32 	%f83, %f74, %f82;
	fma.rn.f32 	%f84, %f83, %f74, %f74;
	fma.rn.f32 	%f85, %f73, 0f3F317218, %f84;
	setp.gt.u32 	%p12, %r29, 2139095039;
	fma.rn.f32 	%f86, %f69, 0f7F800000, 0f7F800000;
	selp.f32 	%f87, %f86, %f85, %p12;
	setp.eq.f32 	%p13, %f69, 0f00000000;
	selp.f32 	%f88, 0fFF800000, %f87, %p13;
	add.s64 	%rd7, %rd1, %rd5;
	st.global.v4.f32 	[%rd7], {%f25, %f46, %f67, %f88};
	add.s32 	%r37, %r37, %r2;
	setp.lt.s32 	%p14, %r37, %r3;
	@%p14 bra 	$L__BB3_1;
$L__BB3_2:
	shl.b32 	%r38, %r3, 2;
	setp.ge.s32 	%p15, %r38, %r9;
	@%p15 bra 	$L__BB3_4;
$L__BB3_3:
	mul.wide.s32 	%rd8, %r38, 4;
	add.s64 	%rd9, %rd2, %rd8;
	ld.global.f32 	%f89, [%rd9];
	setp.lt.f32 	%p16, %f89, 0f00800000;
	mul.f32 	%f90, %f89, 0f4B000000;
	selp.f32 	%f91, %f90, %f89, %p16;
	selp.f32 	%f92, 0fC1B80000, 0f00000000, %p16;
	mov.b32 	%r33, %f91;
	add.s32 	%r34, %r33, -1059760811;
	and.b32  	%r35, %r34, -8388608;
	sub.s32 	%r36, %r33, %r35;
	mov.b32 	%f93, %r36;
	cvt.rn.f32.s32 	%f94, %r35;
	fma.rn.f32 	%f95, %f94, 0f34000000, %f92;
	add.f32 	%f96, %f93, 0fBF800000;
	fma.rn.f32 	%f97, %f96, 0fBE055027, 0f3E1039F6;
	fma.rn.f32 	%f98, %f97, %f96, 0fBDF8CDCC;
	fma.rn.f32 	%f99, %f98, %f96, 0f3E0F2955;
	fma.rn.f32 	%f100, %f99, %f96, 0fBE2AD8B9;
	fma.rn.f32 	%f101, %f100, %f96, 0f3E4CED0B;
	fma.rn.f32 	%f102, %f101, %f96, 0fBE7FFF22;
	fma.rn.f32 	%f103, %f102, %f96, 0f3EAAAA78;
	fma.rn.f32 	%f104, %f103, %f96, 0fBF000000;
	mul.f32 	%f105, %f96, %f104;
	fma.rn.f32 	%f106, %f105, %f96, %f96;
	fma.rn.f32 	%f107, %f95, 0f3F317218, %f106;
	setp.gt.u32 	%p17, %r33, 2139095039;
	fma.rn.f32 	%f108, %f91, 0f7F800000, 0f7F800000;
	selp.f32 	%f109, %f108, %f107, %p17;
	setp.eq.f32 	%p18, %f91, 0f00000000;
	selp.f32 	%f110, 0fFF800000, %f109, %p18;
	add.s64 	%rd10, %rd1, %rd8;
	st.global.f32 	[%rd10], %f110;
	add.s32 	%r38, %r38, %r2;
	setp.lt.s32 	%p19, %r38, %r9;
	@%p19 bra 	$L__BB3_3;
$L__BB3_4:
	ret;

}


// ===== COMPILED SASS (sm_100) =====

	.target	sm_100

	.elftype	@"ET_EXEC"


//--------------------- .note.nv.tkinfo           --------------------------
	.section	.note.nv.tkinfo,"",@"SHT_NOTE"
	.sectionflags	@"SHF_NOTE_NV_TKINFO"
	.tkinfo
        /*0018*/ 	.word	0x00000002
        /*0030*/ 	.string	""
        /*0030*/ 	.string	"ptxas"
        /*0030*/ 	.string	"Cuda compilation tools, release 13.0, V13.0.88"
        /*0030*/ 	.string	"Build cuda_13.0.r13.0/compiler.36424714_0"
        /*0030*/ 	.string	"-arch sm_100 -m 64 "



//--------------------- .note.nv.cuinfo           --------------------------
	.section	.note.nv.cuinfo,"",@"SHT_NOTE"
	.sectionflags	@"SHF_NOTE_NV_CUINFO"
        /*0018*/ 	.short	0x0002
        /*001a*/ 	.short	0x0064
        /*001c*/ 	.short	0x0082
	.zero		2


//--------------------- .nv.info                  --------------------------
	.section	.nv.info,"",@"SHT_CUDA_INFO"
	.align	4


	//----- nvinfo : EIATTR_REGCOUNT
	.align		4
        /*0000*/ 	.byte	0x04, 0x2f
        /*0002*/ 	.short	(.L_2 - .L_1)
	.align		4
.L_1:
        /*0004*/ 	.word	index@(_Z6warmupv)
        /*0008*/ 	.word	0x00000018


	//----- nvinfo : EIATTR_FRAME_SIZE
	.align		4
.L_2:
        /*000c*/ 	.byte	0x04, 0x11
        /*000e*/ 	.short	(.L_4 - .L_3)
	.align		4
.L_3:
        /*0010*/ 	.word	index@(_Z6warmupv)
        /*0014*/ 	.word	0x00000000


	//----- nvinfo : EIATTR_REGCOUNT
	.align		4
.L_4:
        /*0018*/ 	.byte	0x04, 0x2f
        /*001a*/ 	.short	(.L_6 - .L_5)
	.align		4
.L_5:
        /*001c*/ 	.word	index@(_Z3logPKfPfi)
        /*0020*/ 	.word	0x00000010


	//----- nvinfo : EIATTR_FRAME_SIZE
	.align		4
.L_6:
        /*0024*/ 	.byte	0x04, 0x11
        /*0026*/ 	.short	(.L_8 - .L_7)
	.align		4
.L_7:
        /*0028*/ 	.word	index@(_Z3logPKfPfi)
        /*002c*/ 	.word	0x00000000


	//----- nvinfo : EIATTR_REGCOUNT
	.align		4
.L_8:
        /*0030*/ 	.byte	0x04, 0x2f
        /*0032*/ 	.short	(.L_10 - .L_9)
	.align		4
.L_9:
        /*0034*/ 	.word	index@(_Z4log1PKfPfi)
        /*0038*/ 	.word	0x00000010


	//----- nvinfo : EIATTR_FRAME_SIZE
	.align		4
.L_10:
        /*003c*/ 	.byte	0x04, 0x11
        /*003e*/ 	.short	(.L_12 - .L_11)
	.align		4
.L_11:
        /*0040*/ 	.word	index@(_Z4log1PKfPfi)
        /*0044*/ 	.word	0x00000000


	//----- nvinfo : EIATTR_REGCOUNT
	.align		4
.L_12:
        /*0048*/ 	.byte	0x04, 0x2f
        /*004a*/ 	.short	(.L_14 - .L_13)
	.align		4
.L_13:
        /*004c*/ 	.word	index@(_Z4log2PKfPfi)
        /*0050*/ 	.word	0x0000001d


	//----- nvinfo : EIATTR_FRAME_SIZE
	.align		4
.L_14:
        /*0054*/ 	.byte	0x04, 0x11
        /*0056*/ 	.short	(.L_16 - .L_15)
	.align		4
.L_15:
        /*0058*/ 	.word	index@(_Z4log2PKfPfi)
        /*005c*/ 	.word	0x00000000


	//----- nvinfo : EIATTR_MIN_STACK_SIZE
	.align		4
.L_16:
        /*0060*/ 	.byte	0x04, 0x12
        /*0062*/ 	.short	(.L_18 - .L_17)
	.align		4
.L_17:
        /*0064*/ 	.word	index@(_Z4log2PKfPfi)
        /*0068*/ 	.word	0x00000000


	//----- nvinfo : EIATTR_MIN_STACK_SIZE
	.align		4
.L_18:
        /*006c*/ 	.byte	0x04, 0x12
        /*006e*/ 	.short	(.L_20 - .L_19)
	.align		4
.L_19:
        /*0070*/ 	.word	index@(_Z4log1PKfPfi)
        /*0074*/ 	.word	0x00000000


	//----- nvinfo : EIATTR_MIN_STACK_SIZE
	.align		4
.L_20:
        /*0078*/ 	.byte	0x04, 0x12
        /*007a*/ 	.short	(.L_22 - .L_21)
	.align		4
.L_21:
        /*007c*/ 	.word	index@(_Z3logPKfPfi)
        /*0080*/ 	.word	0x00000000


	//----- nvinfo : EIATTR_MIN_STACK_SIZE
	.align		4
.L_22:
        /*0084*/ 	.byte	0x04, 0x12
        /*0086*/ 	.short	(.L_24 - .L_23)
	.align		4
.L_23:
        /*0088*/ 	.word	index@(_Z6warmupv)
        /*008c*/ 	.word	0x00000000
.L_24:


//--------------------- .nv.compat                --------------------------
	.section	.nv.compat,"",@"SHT_CUDA_COMPAT_INFO"
	.align	4
        /*0000*/ 	.byte	0x02, 0x09, 0x00, 0x00, 0x02, 0x02, 0x01, 0x00, 0x02, 0x05, 0x05, 0x00, 0x03, 0x07, 0x01, 0x01
        /*0010*/ 	.byte	0x02, 0x03, 0x00, 0x00, 0x02, 0x06, 0x01, 0x00, 0x04, 0x0b, 0x08, 0x00, 0x01, 0x00, 0x00, 0x00
        /*0020*/ 	.byte	0x00, 0x00, 0x00, 0x00


//--------------------- .nv.info._Z4log2PKfPfi    --------------------------
	.section	.nv.info._Z4log2PKfPfi,"",@"SHT_CUDA_INFO"
	.sectionflags	@""
	.align	4


	//----- nvinfo : EIATTR_CUDA_API_VERSION
	.align		4
        /*0000*/ 	.byte	0x04, 0x37
        /*0002*/ 	.short	(.L_26 - .L_25)
.L_25:
        /*0004*/ 	.word	0x00000082


	//----- nvinfo : EIATTR_KPARAM_INFO
	.align		4
.L_26:
        /*0008*/ 	.byte	0x04, 0x17
        /*000a*/ 	.short	(.L_28 - .L_27)
.L_27:
        /*000c*/ 	.word	0x00000000
        /*0010*/ 	.short	0x0002
        /*0012*/ 	.short	0x0010
        /*0014*/ 	.byte	0x00, 0xf0, 0x11, 0x00


	//----- nvinfo : EIATTR_KPARAM_INFO
	.align		4
.L_28:
        /*0018*/ 	.byte	0x04, 0x17
        /*001a*/ 	.short	(.L_30 - .L_29)
.L_29:
        /*001c*/ 	.word	0x00000000
        /*0020*/ 	.short	0x0001
        /*0022*/ 	.short	0x0008
        /*0024*/ 	.byte	0x00, 0xf5, 0x21, 0x00


	//----- nvinfo : EIATTR_KPARAM_INFO
	.align		4
.L_30:
        /*0028*/ 	.byte	0x04, 0x17
        /*002a*/ 	.short	(.L_32 - .L_31)
.L_31:
        /*002c*/ 	.word	0x00000000
        /*0030*/ 	.short	0x0000
        /*0032*/ 	.short	0x0000
        /*0034*/ 	.byte	0x00, 0xf5, 0x21, 0x00


	//----- nvinfo : EIATTR_SPARSE_MMA_MASK
	.align		4
.L_32:
        /*0038*/ 	.byte	0x03, 0x50
        /*003a*/ 	.short	0x0000


	//----- nvinfo : EIATTR_MAXREG_COUNT
	.align		4
        /*003c*/ 	.byte	0x03, 0x1b
        /*003e*/ 	.short	0x00ff


	//----- nvinfo : EIATTR_MERCURY_ISA_VERSION
	.align		4
        /*0040*/ 	.byte	0x03, 0x5f
        /*0042*/ 	.short	0x0101


	//----- nvinfo : EIATTR_VRC_CTA_INIT_COUNT
	.align		4
        /*0044*/ 	.byte	0x02, 0x4a
	.zero		1
	.zero		1


	//----- nvinfo : EIATTR_EXIT_INSTR_OFFSETS
	.align		4
        /*0048*/ 	.byte	0x04, 0x1c
        /*004a*/ 	.short	(.L_34 - .L_33)


	//   ....[0]....
.L_33:
        /*004c*/ 	.word	0x000007d0


	//   ....[1]....
        /*0050*/ 	.word	0x00000a10


	//----- nvinfo : EIATTR_CRS_STACK_SIZE
	.align		4
.L_34:
        /*0054*/ 	.byte	0x04, 0x1e
        /*0056*/ 	.short	(.L_36 - .L_35)
.L_35:
        /*0058*/ 	.word	0x00000000


	//----- nvinfo : EIATTR_CBANK_PARAM_SIZE
	.align		4
.L_36:
        /*005c*/ 	.byte	0x03, 0x19
        /*005e*/ 	.short	0x0014


	//----- nvinfo : EIATTR_PARAM_CBANK
	.align		4
        /*0060*/ 	.byte	0x04, 0x0a
        /*0062*/ 	.short	(.L_38 - .L_37)
	.align		4
.L_37:
        /*0064*/ 	.word	index@(.nv.constant0._Z4log2PKfPfi)
        /*0068*/ 	.short	0x0380
        /*006a*/ 	.short	0x0014


	//----- nvinfo : EIATTR_SW_WAR
	.align		4
.L_38:
        /*006c*/ 	.byte	0x04, 0x36
        /*006e*/ 	.short	(.L_40 - .L_39)
.L_39:
        /*0070*/ 	.word	0x00000008
.L_40:


//--------------------- .nv.info._Z4log1PKfPfi    --------------------------
	.section	.nv.info._Z4log1PKfPfi,"",@"SHT_CUDA_INFO"
	.sectionflags	@""
	.align	4


	//----- nvinfo : EIATTR_CUDA_API_VERSION
	.align		4
        /*0000*/ 	.byte	0x04, 0x37
        /*0002*/ 	.short	(.L_42 - .L_41)
.L_41:
        /*0004*/ 	.word	0x00000082


	//----- nvinfo : EIATTR_KPARAM_INFO
	.align		4
.L_42:
        /*0008*/ 	.byte	0x04, 0x17
        /*000a*/ 	.short	(.L_44 - .L_43)
.L_43:
        /*000c*/ 	.word	0x00000000
        /*0010*/ 	.short	0x0002
        /*0012*/ 	.short	0x0010
        /*0014*/ 	.byte	0x00, 0xf0, 0x11, 0x00


	//----- nvinfo : EIATTR_KPARAM_INFO
	.align		4
.L_44:
        /*0018*/ 	.byte	0x04, 0x17
        /*001a*/ 	.short	(.L_46 - .L_45)
.L_45:
        /*001c*/ 	.word	0x00000000
        /*0020*/ 	.short	0x0001
        /*0022*/ 	.short	0x0008
        /*0024*/ 	.byte	0x00, 0xf5, 0x21, 0x00


	//----- nvinfo : EIATTR_KPARAM_INFO
	.align		4
.L_46:
        /*0028*/ 	.byte	0x04, 0x17
        /*002a*/ 	.short	(.L_48 - .L_47)
.L_47:
        /*002c*/ 	.word	0x00000000
        /*0030*/ 	.short	0x0000
        /*0032*/ 	.short	0x0000
        /*0034*/ 	.byte	0x00, 0xf5, 0x21, 0x00


	//----- nvinfo : EIATTR_SPARSE_MMA_MASK
	.align		4
.L_48:
        /*0038*/ 	.byte	0x03, 0x50
        /*003a*/ 	.short	0x0000


	//----- nvinfo : EIATTR_MAXREG_COUNT
	.align		4
        /*003c*/ 	.byte	0x03, 0x1b
        /*003e*/ 	.short	0x00ff


	//----- nvinfo : EIATTR_MERCURY_ISA_VERSION
	.align		4
        /*0040*/ 	.byte	0x03, 0x5f
        /*0042*/ 	.short	0x0101


	//----- nvinfo : EIATTR_VRC_CTA_INIT_COUNT
	.align		4
        /*0044*/ 	.byte	0x02, 0x4a
	.zero		1
	.zero		1


	//----- nvinfo : EIATTR_EXIT_INSTR_OFFSETS
	.align		4
        /*0048*/ 	.byte	0x04, 0x1c
        /*004a*/ 	.short	(.L_50 - .L_49)


	//   ....[0]....
.L_49:
        /*004c*/ 	.word	0x00000070


	//   ....[1]....
        /*0050*/ 	.word	0x000002e0


	//----- nvinfo : EIATTR_CRS_STACK_SIZE
	.align		4
.L_50:
        /*0054*/ 	.byte	0x04, 0x1e
        /*0056*/ 	.short	(.L_52 - .L_51)
.L_51:
        /*0058*/ 	.word	0x00000000


	//----- nvinfo : EIATTR_CBANK_PARAM_SIZE
	.align		4
.L_52:
        /*005c*/ 	.byte	0x03, 0x19
        /*005e*/ 	.short	0x0014


	//----- nvinfo : EIATTR_PARAM_CBANK
	.align		4
        /*0060*/ 	.byte	0x04, 0x0a
        /*0062*/ 	.short	(.L_54 - .L_53)
	.align		4
.L_53:
        /*0064*/ 	.word	index@(.nv.constant0._Z4log1PKfPfi)
        /*0068*/ 	.short	0x0380
        /*006a*/ 	.short	0x0014


	//----- nvinfo : EIATTR_SW_WAR
	.align		4
.L_54:
        /*006c*/ 	.byte	0x04, 0x36
        /*006e*/ 	.short	(.L_56 - .L_55)
.L_55:
        /*0070*/ 	.word	0x00000008
.L_56:


//--------------------- .nv.info._Z3logPKfPfi     --------------------------
	.section	.nv.info._Z3logPKfPfi,"",@"SHT_CUDA_INFO"
	.sectionflags	@""
	.align	4


	//----- nvinfo : EIATTR_CUDA_API_VERSION
	.align		4
        /*0000*/ 	.byte	0x04, 0x37
        /*0002*/ 	.short	(.L_58 - .L_57)
.L_57:
        /*0004*/ 	.word	0x00000082


	//----- nvinfo : EIATTR_KPARAM_INFO
	.align		4
.L_58:
        /*0008*/ 	.byte	0x04, 0x17
        /*000a*/ 	.short	(.L_60 - .L_59)
.L_59:
        /*000c*/ 	.word	0x00000000
        /*0010*/ 	.short	0x0002
        /*0012*/ 	.short	0x0010
        /*0014*/ 	.byte	0x00, 0xf0, 0x11, 0x00


	//----- nvinfo : EIATTR_KPARAM_INFO
	.align		4
.L_60:
        /*0018*/ 	.byte	0x04, 0x17
        /*001a*/ 	.short	(.L_62 - .L_61)
.L_61:
        /*001c*/ 	.word	0x00000000
        /*0020*/ 	.short	0x0001
        /*0022*/ 	.short	0x0008
        /*0024*/ 	.byte	0x00, 0xf5, 0x21, 0x00


	//----- nvinfo : EIATTR_KPARAM_INFO
	.align		4
.L_62:
        /*0028*/ 	.byte	0x04, 0x17
        /*002a*/ 	.short	(.L_64 - .L_63)
.L_63:
        /*002c*/ 	.word	0x00000000
        /*0030*/ 	.short	0x0000
        /*0032*/ 	.short	0x0000
        /*0034*/ 	.byte	0x00, 0xf5, 0x21, 0x00


	//----- nvinfo : EIATTR_SPARSE_MMA_MASK
	.align		4
.L_64:
        /*0038*/ 	.byte	0x03, 0x50
        /*003a*/ 	.short	0x0000


	//----- nvinfo : EIATTR_MAXREG_COUNT
	.align		4
        /*003c*/ 	.byte	0x03, 0x1b
        /*003e*/ 	.short	0x00ff


	//----- nvinfo : EIATTR_MERCURY_ISA_VERSION
	.align		4
        /*0040*/ 	.byte	0x03, 0x5f
        /*0042*/ 	.short	0x0101


	//----- nvinfo : EIATTR_VRC_CTA_INIT_COUNT
	.align		4
        /*0044*/ 	.byte	0x02, 0x4a
	.zero		1
	.zero		1


	//----- nvinfo : EIATTR_EXIT_INSTR_OFFSETS
	.align		4
        /*0048*/ 	.byte	0x04, 0x1c
        /*004a*/ 	.short	(.L_66 - .L_65)


	//   ....[0]....
.L_65:
        /*004c*/ 	.word	0x00000070


	//   ....[1]....
        /*0050*/ 	.word	0x000002e0


	//----- nvinfo : EIATTR_CRS_STACK_SIZE
	.align		4
.L_66:
        /*0054*/ 	.byte	0x04, 0x1e
        /*0056*/ 	.short	(.L_68 - .L_67)
.L_67:
        /*0058*/ 	.word	0x00000000


	//----- nvinfo : EIATTR_CBANK_PARAM_SIZE
	.align		4
.L_68:
        /*005c*/ 	.byte	0x03, 0x19
        /*005e*/ 	.short	0x0014


	//----- nvinfo : EIATTR_PARAM_CBANK
	.align		4
        /*0060*/ 	.byte	0x04, 0x0a
        /*0062*/ 	.short	(.L_70 - .L_69)
	.align		4
.L_69:
        /*0064*/ 	.word	index@(.nv.constant0._Z3logPKfPfi)
        /*0068*/ 	.short	0x0380
        /*006a*/ 	.short	0x0014


	//----- nvinfo : EIATTR_SW_WAR
	.align		4
.L_70:
        /*006c*/ 	.byte	0x04, 0x36
        /*006e*/ 	.short	(.L_72 - .L_71)
.L_71:
        /*0070*/ 	.word	0x00000008
.L_72:


//--------------------- .nv.info._Z6warmupv       --------------------------
	.section	.nv.info._Z6warmupv,"",@"SHT_CUDA_INFO"
	.sectionflags	@""
	.align	4


	//----- nvinfo : EIATTR_CUDA_API_VERSION
	.align		4
        /*0000*/ 	.byte	0x04, 0x37
        /*0002*/ 	.short	(.L_74 - .L_73)
.L_73:
        /*0004*/ 	.word	0x00000082


	//----- nvinfo : EIATTR_SPARSE_MMA_MASK
	.align		4
.L_74:
        /*0008*/ 	.byte	0x03, 0x50
        /*000a*/ 	.short	0x0000


	//----- nvinfo : EIATTR_MAXREG_COUNT
	.align		4
        /*000c*/ 	.byte	0x03, 0x1b
        /*000e*/ 	.short	0x00ff


	//----- nvinfo : EIATTR_EXTERNS
	.align		4
        /*0010*/ 	.byte	0x04, 0x0f
        /*0012*/ 	.short	(.L_76 - .L_75)


	//   ....[0]....
	.align		4
.L_75:
        /*0014*/ 	.word	index@(vprintf)


	//----- nvinfo : EIATTR_MERCURY_ISA_VERSION
	.align		4
.L_76:
        /*0018*/ 	.byte	0x03, 0x5f
        /*001a*/ 	.short	0x0101


	//----- nvinfo : EIATTR_VRC_CTA_INIT_COUNT
	.align		4
        /*001c*/ 	.byte	0x02, 0x4a
	.zero		1
	.zero		1


	//----- nvinfo : EIATTR_SYSCALL_OFFSETS
	.align		4
        /*0020*/ 	.byte	0x04, 0x46
        /*0022*/ 	.short	(.L_78 - .L_77)


	//   ....[0]....
.L_77:
        /*0024*/ 	.word	0x000000f0


	//----- nvinfo : EIATTR_EXIT_INSTR_OFFSETS
	.align		4
.L_78:
        /*0028*/ 	.byte	0x04, 0x1c
        /*002a*/ 	.short	(.L_80 - .L_79)


	//   ....[0]....
.L_79:
        /*002c*/ 	.word	0x00000070


	//   ....[1]....
        /*0030*/ 	.word	0x00000100


	//----- nvinfo : EIATTR_CRS_STACK_SIZE
	.align		4
.L_80:
        /*0034*/ 	.byte	0x04, 0x1e
        /*0036*/ 	.short	(.L_82 - .L_81)
.L_81:
        /*0038*/ 	.word	0x00000000


	//----- nvinfo : EIATTR_SW_WAR
	.align		4
.L_82:
        /*003c*/ 	.byte	0x04, 0x36
        /*003e*/ 	.short	(.L_84 - .L_83)
.L_83:
        /*0040*/ 	.word	0x00000008
.L_84:


//--------------------- .nv.callgraph             --------------------------
	.section	.nv.callgraph,"",@"SHT_CUDA_CALLGRAPH"
	.align	4
	.sectionentsize	8
	.align		4
        /*0000*/ 	.word	0x00000000
	.align		4
        /*0004*/ 	.word	0xffffffff
	.align		4
        /*0008*/ 	.word	index@(_Z6warmupv)
	.align		4
        /*000c*/ 	.word	index@(vprintf)
	.align		4
        /*0010*/ 	.word	0x00000000
	.align		4
        /*0014*/ 	.word	0xfffffffe
	.align		4
        /*0018*/ 	.word	0x00000000
	.align		4
        /*001c*/ 	.word	0xfffffffd
	.align		4
        /*0020*/ 	.word	0x00000000
	.align		4
        /*0024*/ 	.word	0xfffffffc


//--------------------- .nv.constant4             --------------------------
	.section	.nv.constant4,"a",@progbits
	.align	8
	.align		8
.nv.constant4:
        /*0000*/ 	.dword	$str
	.align		8
        /*0008*/ 	.dword	vprintf


//--------------------- .text._Z4log2PKfPfi       --------------------------
	.section	.text._Z4log2PKfPfi,"ax",@progbits
	.align	128
        .global         _Z4log2PKfPfi
        .type           _Z4log2PKfPfi,@function
        .size           _Z4log2PKfPfi,(.L_x_11 - _Z4log2PKfPfi)
        .other          _Z4log2PKfPfi,@"STO_CUDA_ENTRY STV_DEFAULT"
_Z4log2PKfPfi:
.text._Z4log2PKfPfi:
[----:B------:R-:W-:Y:S01]  /*0000*/  LDC R1, c[0x0][0x37c] ;  /* 0x0000df00ff017b82 */ /* 0x000fe20000000800 */
[----:B------:R-:W0:Y:S07]  /*0010*/  S2R R13, SR_TID.X ;  /* 0x00000000000d7919 */ /* 0x000e2e0000002100 */
[----:B------:R-:W1:Y:S01]  /*0020*/  LDC R0, c[0x0][0x390] ;  /* 0x0000e400ff007b82 */ /* 0x000e620000000800 */
[----:B------:R-:W-:Y:S07]  /*0030*/  BSSY.RECONVERGENT B0, `(.L_x_0) ;  /* 0x0000079000007945 */ /* 0x000fee0003800200 */
[----:B------:R-:W0:Y:S08]  /*0040*/  S2UR UR4, SR_CTAID.X ;  /* 0x00000000000479c3 */ /* 0x000e300000002500 */
[----:B------:R-:W0:Y:S01]  /*0050*/  LDC R12, c[0x0][0x360] ;  /* 0x0000d800ff0c7b82 */ /* 0x000e220000000800 */
[----:B------:R-:W2:Y:S01]  /*0060*/  LDCU UR6, c[0x0][0x370] ;  /* 0x00006e00ff0677ac */ /* 0x000ea20008000800 */
[----:B-1----:R-:W-:-:S04]  /*0070*/  SHF.R.S32.HI R3, RZ, 0x1f, R0 ;  /* 0x0000001fff037819 */ /* 0x002fc80000011400 */
[----:B------:R-:W-:-:S04]  /*0080*/  LEA.HI R3, R3, R0, RZ, 0x2 ;  /* 0x0000000003037211 */ /* 0x000fc800078f10ff */
[----:B------:R-:W-:-:S04]  /*0090*/  SHF.R.S32.HI R10, RZ, 0x2, R3 ;  /* 0x00000002ff0a7819 */ /* 0x000fc80000011403 */
[----:B------:R-:W-:Y:S01]  /*00a0*/  SHF.L.U32 R11, R10, 0x2, RZ ;  /* 0x000000020a0b7819 */ /* 0x000fe200000006ff */
[C---:B0-----:R-:W-:Y:S01]  /*00b0*/  IMAD R13, R12.reuse, UR4, R13 ;  /* 0x000000040c0d7c24 */ /* 0x041fe2000f8e020d */
[----:B------:R-:W0:Y:S01]  /*00c0*/  LDCU.64 UR4, c[0x0][0x358] ;  /* 0x00006b00ff0477ac */ /* 0x000e220008000a00 */
[----:B--2---:R-:W-:Y:S01]  /*00d0*/  IMAD R12, R12, UR6, RZ ;  /* 0x000000060c0c7c24 */ /* 0x004fe2000f8e02ff */
[----:B------:R-:W-:Y:S02]  /*00e0*/  ISETP.GE.AND P0, PT, R11, R0, PT ;  /* 0x000000000b00720c */ /* 0x000fe40003f06270 */
[----:B------:R-:W-:-:S13]  /*00f0*/  ISETP.GE.AND P1, PT, R13, R10, PT ;  /* 0x0000000a0d00720c */ /* 0x000fda0003f26270 */
[----:B------:R-:W-:Y:S05]  /*0100*/  @P1 BRA `(.L_x_1) ;  /* 0x0000000400ac1947 */ /* 0x000fea0003800000 */
[----:B------:R-:W1:Y:S08]  /*0110*/  LDC.64 R2, c[0x0][0x380] ;  /* 0x0000e000ff027b82 */ /* 0x000e700000000a00 */
[----:B------:R-:W2:Y:S02]  /*0120*/  LDC.64 R8, c[0x0][0x388] ;  /* 0x0000e200ff087b82 */ /* 0x000ea40000000a00 */
.L_x_2:
[----:B-1-3--:R-:W-:-:S06]  /*0130*/  IMAD.WIDE R6, R13, 0x10, R2 ;  /* 0x000000100d067825 */ /* 0x00afcc00078e0202 */
[----:B0-----:R-:W3:Y:S01]  /*0140*/  LDG.E.128 R4, desc[UR4][R6.64] ;  /* 0x0000000406047981 */ /* 0x001ee2000c1e1d00 */
[----:B------:R-:W-:Y:S01]  /*0150*/  HFMA2 R14, -RZ, RZ, 1.5048828125, 33.21875 ;  /* 0x3e055027ff0e7431 */ /* 0x000fe200000001ff */
[----:B---3--:R-:W-:Y:S02]  /*0160*/  FSETP.GEU.AND P1, PT, R4, 1.175494350822287508e-38, PT ;  /* 0x008000000400780b */ /* 0x008fe40003f2e000 */
[----:B------:R-:W-:Y:S02]  /*0170*/  FSETP.GEU.AND P2, PT, R5, 1.175494350822287508e-38, PT ;  /* 0x008000000500780b */ /* 0x000fe40003f4e000 */
[----:B------:R-:W-:Y:S02]  /*0180*/  FSETP.GEU.AND P3, PT, R6, 1.175494350822287508e-38, PT ;  /* 0x008000000600780b */ /* 0x000fe40003f6e000 */
[----:B------:R-:W-:Y:S02]  /*0190*/  FSETP.GEU.AND P4, PT, R7, 1.175494350822287508e-38, PT ;  /* 0x008000000700780b */ /* 0x000fe40003f8e000 */
[----:B------:R-:W-:-:S02]  /*01a0*/  FSEL R18, RZ, -23, P1 ;  /* 0xc1b80000ff127808 */ /* 0x000fc40000800000 */
[----:B------:R-:W-:-:S03]  /*01b0*/  FSEL R25, RZ, -23, P2 ;  /* 0xc1b80000ff197808 */ /* 0x000fc60001000000 */
[----:B------:R-:W-:Y:S02]  /*01c0*/  @!P1 FMUL R4, R4, 8388608 ;  /* 0x4b00000004049820 */ /* 0x000fe40000400000 */
[----:B------:R-:W-:Y:S02]  /*01d0*/  @!P2 FMUL R5, R5, 8388608 ;  /* 0x4b0000000505a820 */ /* 0x000fe40000400000 */
[----:B------:R-:W-:Y:S01]  /*01e0*/  @!P3 FMUL R6, R6, 8388608 ;  /* 0x4b0000000606b820 */ /* 0x000fe20000400000 */
[----:B------:R-:W-:Y:S01]  /*01f0*/  IADD3 R19, PT, PT, R4, -0x3f2aaaab, RZ ;  /* 0xc0d5555504137810 */ /* 0x000fe20007ffe0ff */
[----:B------:R-:W-:Y:S01]  /*0200*/  @!P4 FMUL R7, R7, 8388608 ;  /* 0x4b0000000707c820 */ /* 0x000fe20000400000 */
[----:B------:R-:W-:Y:S02]  /*0210*/  IADD3 R20, PT, PT, R5, -0x3f2aaaab, RZ ;  /* 0xc0d5555505147810 */ /* 0x000fe40007ffe0ff */
[----:B------:R-:W-:Y:S02]  /*0220*/  LOP3.LUT R19, R19, 0xff800000, RZ, 0xc0, !PT ;  /* 0xff80000013137812 */ /* 0x000fe400078ec0ff */
[----:B------:R-:W-:-:S02]  /*0230*/  IADD3 R17, PT, PT, R6, -0x3f2aaaab, RZ ;  /* 0xc0d5555506117810 */ /* 0x000fc40007ffe0ff */
[-C--:B------:R-:W-:Y:S02]  /*0240*/  IADD3 R15, PT, PT, R4, -R19.reuse, RZ ;  /* 0x80000013040f7210 */ /* 0x080fe40007ffe0ff */
[----:B------:R-:W-:Y:S02]  /*0250*/  IADD3 R23, PT, PT, R7, -0x3f2aaaab, RZ ;  /* 0xc0d5555507177810 */ /* 0x000fe40007ffe0ff */
[----:B------:R-:W-:Y:S01]  /*0260*/  LOP3.LUT R20, R20, 0xff800000, RZ, 0xc0, !PT ;  /* 0xff80000014147812 */ /* 0x000fe200078ec0ff */
[----:B------:R-:W-:Y:S01]  /*0270*/  FADD R15, R15, -1 ;  /* 0xbf8000000f0f7421 */ /* 0x000fe20000000000 */
[----:B------:R-:W-:Y:S02]  /*0280*/  LOP3.LUT R17, R17, 0xff800000, RZ, 0xc0, !PT ;  /* 0xff80000011117812 */ /* 0x000fe400078ec0ff */
[----:B------:R-:W-:Y:S01]  /*0290*/  I2FP.F32.S32 R19, R19 ;  /* 0x0000001300137245 */ /* 0x000fe20000201400 */
[----:B------:R-:W-:Y:S01]  /*02a0*/  FFMA R16, R15, -R14, 0.14084610342979431152 ;  /* 0x3e1039f60f107423 */ /* 0x000fe2000000080e */
[----:B------:R-:W-:-:S02]  /*02b0*/  IADD3 R21, PT, PT, R5, -R20, RZ ;  /* 0x8000001405157210 */ /* 0x000fc40007ffe0ff */
[----:B------:R-:W-:Y:S01]  /*02c0*/  I2FP.F32.S32 R20, R20 ;  /* 0x0000001400147245 */ /* 0x000fe20000201400 */
[----:B------:R-:W-:Y:S01]  /*02d0*/  FFMA R16, R15, R16, -0.12148627638816833496 ;  /* 0xbdf8cdcc0f107423 */ /* 0x000fe20000000010 */
[----:B------:R-:W-:Y:S01]  /*02e0*/  FFMA R18, R19, 1.1920928955078125e-07, R18 ;  /* 0x3400000013127823 */ /* 0x000fe20000000012 */
[----:B------:R-:W-:Y:S01]  /*02f0*/  FADD R19, R21, -1 ;  /* 0xbf80000015137421 */ /* 0x000fe20000000000 */
[----:B------:R-:W-:Y:S01]  /*0300*/  ISETP.GT.U32.AND P2, PT, R4, 0x7f7fffff, PT ;  /* 0x7f7fffff0400780c */ /* 0x000fe20003f44070 */
[----:B------:R-:W-:Y:S01]  /*0310*/  FFMA R16, R15, R16, 0.13980610668659210205 ;  /* 0x3e0f29550f107423 */ /* 0x000fe20000000010 */
[----:B------:R-:W-:Y:S02]  /*0320*/  ISETP.GT.U32.AND P5, PT, R5, 0x7f7fffff, PT ;  /* 0x7f7fffff0500780c */ /* 0x000fe40003fa4070 */
[----:B------:R-:W-:Y:S01]  /*0330*/  ISETP.GT.U32.AND P1, PT, R7, 0x7f7fffff, PT ;  /* 0x7f7fffff0700780c */ /* 0x000fe20003f24070 */
[----:B------:R-:W-:-:S04]  /*0340*/  FFMA R16, R15, R16, -0.16684235632419586182 ;  /* 0xbe2ad8b90f107423 */ /* 0x000fc80000000010 */
[----:B------:R-:W-:-:S04]  /*0350*/  FFMA R16, R15, R16, 0.20012299716472625732 ;  /* 0x3e4ced0b0f107423 */ /* 0x000fc80000000010 */
[----:B------:R-:W-:-:S04]  /*0360*/  FFMA R16, R15, R16, -0.24999669194221496582 ;  /* 0xbe7fff220f107423 */ /* 0x000fc80000000010 */
[----:B------:R-:W-:-:S04]  /*0370*/  FFMA R16, R15, R16, 0.33333182334899902344 ;  /* 0x3eaaaa780f107423 */ /* 0x000fc80000000010 */
[----:B------:R-:W-:Y:S01]  /*0380*/  FFMA R22, R15, R16, -0.5 ;  /* 0xbf0000000f167423 */ /* 0x000fe20000000010 */
[----:B------:R-:W-:Y:S02]  /*0390*/  LOP3.LUT R16, R23, 0xff800000, RZ, 0xc0, !PT ;  /* 0xff80000017107812 */ /* 0x000fe400078ec0ff */
[-C--:B------:R-:W-:Y:S01]  /*03a0*/  IADD3 R23, PT, PT, R6, -R17.reuse, RZ ;  /* 0x8000001106177210 */ /* 0x080fe20007ffe0ff */
[----:B------:R-:W-:Y:S01]  /*03b0*/  FMUL R22, R15, R22 ;  /* 0x000000160f167220 */ /* 0x000fe20000400000 */
[----:B------:R-:W-:Y:S02]  /*03c0*/  IADD3 R24, PT, PT, R7, -R16, RZ ;  /* 0x8000001007187210 */ /* 0x000fe40007ffe0ff */
[----:B------:R-:W-:Y:S01]  /*03d0*/  I2FP.F32.S32 R17, R17 ;  /* 0x0000001100117245 */ /* 0x000fe20000201400 */
[----:B------:R-:W-:Y:S01]  /*03e0*/  FADD R21, R23, -1 ;  /* 0xbf80000017157421 */ /* 0x000fe20000000000 */
[----:B------:R-:W-:Y:S01]  /*03f0*/  FFMA R15, R15, R22, R15 ;  /* 0x000000160f0f7223 */ /* 0x000fe2000000000f */
[----:B------:R-:W-:Y:S01]  /*0400*/  FADD R23, R24, -1 ;  /* 0xbf80000018177421 */ /* 0x000fe20000000000 */
[-C--:B------:R-:W-:Y:S01]  /*0410*/  FFMA R22, R19, -R14.reuse, 0.14084610342979431152 ;  /* 0x3e1039f613167423 */ /* 0x080fe2000000080e */
[----:B------:R-:W-:Y:S01]  /*0420*/  FFMA R24, R21, -R14, 0.14084610342979431152 ;  /* 0x3e1039f615187423 */ /* 0x000fe2000000080e */
[----:B------:R-:W-:Y:S01]  /*0430*/  I2FP.F32.S32 R16, R16 ;  /* 0x0000001000107245 */ /* 0x000fe20000201400 */
[----:B------:R-:W-:Y:S01]  /*0440*/  FFMA R26, R23, -R14, 0.14084610342979431152 ;  /* 0x3e1039f6171a7423 */ /* 0x000fe2000000080e */
[----:B------:R-:W-:Y:S01]  /*0450*/  FFMA R22, R19, R22, -0.12148627638816833496 ;  /* 0xbdf8cdcc13167423 */ /* 0x000fe20000000016 */
[----:B------:R-:W-:Y:S01]  /*0460*/  FFMA R24, R21, R24, -0.12148627638816833496 ;  /* 0xbdf8cdcc15187423 */ /* 0x000fe20000000018 */
[----:B------:R-:W-:Y:S01]  /*0470*/  FFMA R14, R20, 1.1920928955078125e-07, R25 ;  /* 0x34000000140e7823 */ /* 0x000fe20000000019 */
[----:B------:R-:W-:Y:S01]  /*0480*/  FFMA R26, R23, R26, -0.12148627638816833496 ;  /* 0xbdf8cdcc171a7423 */ /* 0x000fe2000000001a */
[----:B------:R-:W-:Y:S01]  /*0490*/  FFMA R22, R19, R22, 0.13980610668659210205 ;  /* 0x3e0f295513167423 */ /* 0x000fe20000000016 */
[----:B------:R-:W-:Y:S01]  /*04a0*/  FFMA R24, R21, R24, 0.13980610668659210205 ;  /* 0x3e0f295515187423 */ /* 0x000fe20000000018 */
[----:B------:R-:W-:Y:S01]  /*04b0*/  FSEL R25, RZ, -23, P4 ;  /* 0xc1b80000ff197808 */ /* 0x000fe20002000000 */
[----:B------:R-:W-:Y:S01]  /*04c0*/  FFMA R26, R23, R26, 0.13980610668659210205 ;  /* 0x3e0f2955171a7423 */ /* 0x000fe2000000001a */
[----:B------:R-:W-:Y:S01]  /*04d0*/  FFMA R22, R19, R22, -0.16684235632419586182 ;  /* 0xbe2ad8b913167423 */ /* 0x000fe20000000016 */
[----:B------:R-:W-:Y:S01]  /*04e0*/  FFMA R24, R21, R24, -0.16684235632419586182 ;  /* 0xbe2ad8b915187423 */ /* 0x000fe20000000018 */
[----:B------:R-:W-:Y:S01]  /*04f0*/  ISETP.GT.U32.AND P4, PT, R6, 0x7f7fffff, PT ;  /* 0x7f7fffff0600780c */ /* 0x000fe20003f84070 */
[----:B------:R-:W-:Y:S01]  /*0500*/  FFMA R26, R23, R26, -0.16684235632419586182 ;  /* 0xbe2ad8b9171a7423 */ /* 0x000fe2000000001a */
[----:B------:R-:W-:Y:S01]  /*0510*/  FFMA R22, R19, R22, 0.20012299716472625732 ;  /* 0x3e4ced0b13167423 */ /* 0x000fe20000000016 */
[----:B------:R-:W-:Y:S01]  /*0520*/  FFMA R24, R21, R24, 0.20012299716472625732 ;  /* 0x3e4ced0b15187423 */ /* 0x000fe20000000018 */
[----:B------:R-:W-:Y:S01]  /*0530*/  FSEL R20, RZ, -23, P3 ;  /* 0xc1b80000ff147808 */ /* 0x000fe20001800000 */
[----:B------:R-:W-:Y:S01]  /*0540*/  FFMA R26, R23, R26, 0.20012299716472625732 ;  /* 0x3e4ced0b171a7423 */ /* 0x000fe2000000001a */
[----:B------:R-:W-:Y:S01]  /*0550*/  FFMA R22, R19, R22, -0.24999669194221496582 ;  /* 0xbe7fff2213167423 */ /* 0x000fe20000000016 */
[----:B------:R-:W-:Y:S01]  /*0560*/  FFMA R24, R21, R24, -0.24999669194221496582 ;  /* 0xbe7fff2215187423 */ /* 0x000fe20000000018 */
[----:B------:R-:W-:Y:S01]  /*0570*/  FFMA R18, R18, 0.69314718246459960938, R15 ;  /* 0x3f31721812127823 */ /* 0x000fe2000000000f */
[----:B------:R-:W-:Y:S01]  /*0580*/  FFMA R26, R23, R26, -0.24999669194221496582 ;  /* 0xbe7fff22171a7423 */ /* 0x000fe2000000001a */
[----:B------:R-:W-:Y:S01]  /*0590*/  FFMA R22, R19, R22, 0.33333182334899902344 ;  /* 0x3eaaaa7813167423 */ /* 0x000fe20000000016 */
[----:B------:R-:W-:Y:S01]  /*05a0*/  FFMA R24, R21, R24, 0.33333182334899902344 ;  /* 0x3eaaaa7815187423 */ /* 0x000fe20000000018 */
[----:B------:R-:W-:Y:S01]  /*05b0*/  FFMA R17, R17, 1.1920928955078125e-07, R20 ;  /* 0x3400000011117823 */ /* 0x000fe20000000014 */
[----:B------:R-:W-:Y:S01]  /*05c0*/  FFMA R26, R23, R26, 0.33333182334899902344 ;  /* 0x3eaaaa78171a7423 */ /* 0x000fe2000000001a */
[----:B------:R-:W-:Y:S01]  /*05d0*/  FFMA R22, R19, R22, -0.5 ;  /* 0xbf00000013167423 */ /* 0x000fe20000000016 */
[----:B------:R-:W-:Y:S01]  /*05e0*/  FFMA R24, R21, R24, -0.5 ;  /* 0xbf00000015187423 */ /* 0x000fe20000000018 */
[----:B------:R-:W-:Y:S01]  /*05f0*/  FFMA R16, R16, 1.1920928955078125e-07, R25 ;  /* 0x3400000010107823 */ /* 0x000fe20000000019 */
[----:B------:R-:W-:Y:S01]  /*0600*/  FFMA R26, R23, R26, -0.5 ;  /* 0xbf000000171a7423 */ /* 0x000fe2000000001a */
[----:B------:R-:W-:Y:S01]  /*0610*/  FMUL R22, R19, R22 ;  /* 0x0000001613167220 */ /* 0x000fe20000400000 */
[----:B------:R-:W-:Y:S01]  /*0620*/  FMUL R24, R21, R24 ;  /* 0x0000001815187220 */ /* 0x000fe20000400000 */
[----:B------:R-:W-:Y:S01]  /*0630*/  MOV R15, 0x7f800000 ;  /* 0x7f800000000f7802 */ /* 0x000fe20000000f00 */
[----:B------:R-:W-:Y:S01]  /*0640*/  FMUL R26, R23, R26 ;  /* 0x0000001a171a7220 */ /* 0x000fe20000400000 */
[----:B------:R-:W-:Y:S01]  /*0650*/  FFMA R19, R19, R22, R19 ;  /* 0x0000001613137223 */ /* 0x000fe20000000013 */
[----:B------:R-:W-:Y:S01]  /*0660*/  FFMA R24, R21, R24, R21 ;  /* 0x0000001815187223 */ /* 0x000fe20000000015 */
[----:B------:R-:W-:Y:S01]  /*0670*/  FSETP.NEU.AND P3, PT, R4, RZ, PT ;  /* 0x000000ff0400720b */ /* 0x000fe20003f6d000 */
[----:B------:R-:W-:Y:S01]  /*0680*/  FFMA R23, R23, R26, R23 ;  /* 0x0000001a17177223 */ /* 0x000fe20000000017 */
[----:B------:R-:W-:Y:S01]  /*0690*/  FFMA R19, R14, 0.69314718246459960938, R19 ;  /* 0x3f3172180e137823 */ /* 0x000fe20000000013 */
[----:B------:R-:W-:Y:S01]  /*06a0*/  FFMA R17, R17, 0.69314718246459960938, R24 ;  /* 0x3f31721811117823 */ /* 0x000fe20000000018 */
[-C--:B------:R-:W-:Y:S01]  /*06b0*/  @P2 FFMA R18, R4, R15.reuse, +INF ;  /* 0x7f80000004122423 */ /* 0x080fe2000000000f */
[----:B------:R-:W-:Y:S01]  /*06c0*/  FFMA R16, R16, 0.69314718246459960938, R23 ;  /* 0x3f31721810107823 */ /* 0x000fe20000000017 */
[-C--:B------:R-:W-:Y:S01]  /*06d0*/  @P5 FFMA R19, R5, R15.reuse, +INF ;  /* 0x7f80000005135423 */ /* 0x080fe2000000000f */
[CC--:B------:R-:W-:Y:S01]  /*06e0*/  @P4 FFMA R17, R6.reuse, R15.reuse, +INF ;  /* 0x7f80000006114423 */ /* 0x0c0fe2000000000f */
[----:B------:R-:W-:Y:S01]  /*06f0*/  @P1 FFMA R16, R7, R15, +INF ;  /* 0x7f80000007101423 */ /* 0x000fe2000000000f */
[----:B------:R-:W-:Y:S01]  /*0700*/  FSETP.NEU.AND P2, PT, R5, RZ, PT ;  /* 0x000000ff0500720b */ /* 0x000fe20003f4d000 */
[----:B--2---:R-:W-:Y:S01]  /*0710*/  IMAD.WIDE R14, R13, 0x10, R8 ;  /* 0x000000100d0e7825 */ /* 0x004fe200078e0208 */
[----:B------:R-:W-:-:S02]  /*0720*/  FSETP.NEU.AND P5, PT, R6, RZ, PT ;  /* 0x000000ff0600720b */ /* 0x000fc40003fad000 */
[----:B------:R-:W-:Y:S02]  /*0730*/  FSETP.NEU.AND P4, PT, R7, RZ, PT ;  /* 0x000000ff0700720b */ /* 0x000fe40003f8d000 */
[----:B------:R-:W-:Y:S02]  /*0740*/  FSEL R4, R18, -INF , P3 ;  /* 0xff80000012047808 */ /* 0x000fe40001800000 */
[----:B------:R-:W-:Y:S02]  /*0750*/  FSEL R5, R19, -INF , P2 ;  /* 0xff80000013057808 */ /* 0x000fe40001000000 */
[----:B------:R-:W-:Y:S02]  /*0760*/  FSEL R6, R17, -INF , P5 ;  /* 0xff80000011067808 */ /* 0x000fe40002800000 */
[----:B------:R-:W-:Y:S02]  /*0770*/  FSEL R7, R16, -INF , P4 ;  /* 0xff80000010077808 */ /* 0x000fe40002000000 */
[----:B------:R-:W-:-:S03]  /*0780*/  IADD3 R13, PT, PT, R12, R13, RZ ;  /* 0x0000000d0c0d7210 */ /* 0x000fc60007ffe0ff */
[----:B------:R3:W-:Y:S01]  /*0790*/  STG.E.128 desc[UR4][R14.64], R4 ;  /* 0x000000040e007986 */ /* 0x0007e2000c101d04 */
[----:B------:R-:W-:-:S13]  /*07a0*/  ISETP.GE.AND P1, PT, R13, R10, PT ;  /* 0x0000000a0d00720c */ /* 0x000fda0003f26270 */
[----:B------:R-:W-:Y:S05]  /*07b0*/  @!P1 BRA `(.L_x_2) ;  /* 0xfffffff8005c9947 */ /* 0x000fea000383ffff */
.L_x_1:
[----:B0-----:R-:W-:Y:S05]  /*07c0*/  BSYNC.RECONVERGENT B0 ;  /* 0x0000000000007941 */ /* 0x001fea0003800200 */
.L_x_0:
[----:B------:R-:W-:Y:S05]  /*07d0*/  @P0 EXIT ;  /* 0x000000000000094d */ /* 0x000fea0003800000 */
[----:B------:R-:W0:Y:S08]  /*07e0*/  LDC.64 R2, c[0x0][0x380] ;  /* 0x0000e000ff027b82 */ /* 0x000e300000000a00 */
[----:B---3--:R-:W1:Y:S02]  /*07f0*/  LDC.64 R4, c[0x0][0x388] ;  /* 0x0000e200ff047b82 */ /* 0x008e640000000a00 */
.L_x_3:
[----:B0-2---:R-:W-:-:S05]  /*0800*/  IMAD.WIDE R6, R11, 0x4, R2 ;  /* 0x000000040b067825 */ /* 0x005fca00078e0202 */
[----:B------:R0:W2:Y:S01]  /*0810*/  LDG.E R8, desc[UR4][R6.64] ;  /* 0x0000000406087981 */ /* 0x0000a2000c1e1900 */
[----:B------:R-:W-:Y:S01]  /*0820*/  HFMA2 R13, -RZ, RZ, 1.5048828125, 33.21875 ;  /* 0x3e055027ff0d7431 */ /* 0x000fe200000001ff */
[----:B0-----:R-:W-:Y:S02]  /*0830*/  MOV R7, 0x7f800000 ;  /* 0x7f80000000077802 */ /* 0x001fe40000000f00 */
[----:B--2---:R-:W-:-:S04]  /*0840*/  FSETP.GEU.AND P0, PT, R8, 1.175494350822287508e-38, PT ;  /* 0x008000000800780b */ /* 0x004fc80003f0e000 */
[----:B------:R-:W-:-:S09]  /*0850*/  FSEL R6, RZ, -23, P0 ;  /* 0xc1b80000ff067808 */ /* 0x000fd20000000000 */
[----:B------:R-:W-:-:S05]  /*0860*/  @!P0 FMUL R8, R8, 8388608 ;  /* 0x4b00000008088820 */ /* 0x000fca0000400000 */
[C---:B------:R-:W-:Y:S02]  /*0870*/  IADD3 R9, PT, PT, R8.reuse, -0x3f2aaaab, RZ ;  /* 0xc0d5555508097810 */ /* 0x040fe40007ffe0ff */
[----:B------:R-:W-:Y:S02]  /*0880*/  ISETP.GT.U32.AND P0, PT, R8, 0x7f7fffff, PT ;  /* 0x7f7fffff0800780c */ /* 0x000fe40003f04070 */
[----:B------:R-:W-:-:S04]  /*0890*/  LOP3.LUT R9, R9, 0xff800000, RZ, 0xc0, !PT ;  /* 0xff80000009097812 */ /* 0x000fc800078ec0ff */
[-C--:B------:R-:W-:Y:S02]  /*08a0*/  IADD3 R10, PT, PT, R8, -R9.reuse, RZ ;  /* 0x80000009080a7210 */ /* 0x080fe40007ffe0ff */
[----:B------:R-:W-:-:S03]  /*08b0*/  I2FP.F32.S32 R9, R9 ;  /* 0x0000000900097245 */ /* 0x000fc60000201400 */
[----:B------:R-:W-:Y:S02]  /*08c0*/  FADD R10, R10, -1 ;  /* 0xbf8000000a0a7421 */ /* 0x000fe40000000000 */
[----:B------:R-:W-:Y:S02]  /*08d0*/  FFMA R6, R9, 1.1920928955078125e-07, R6 ;  /* 0x3400000009067823 */ /* 0x000fe40000000006 */
[----:B------:R-:W-:-:S04]  /*08e0*/  FFMA R13, R10, -R13, 0.14084610342979431152 ;  /* 0x3e1039f60a0d7423 */ /* 0x000fc8000000080d */
[----:B------:R-:W-:-:S04]  /*08f0*/  FFMA R13, R10, R13, -0.12148627638816833496 ;  /* 0xbdf8cdcc0a0d7423 */ /* 0x000fc8000000000d */
[----:B------:R-:W-:-:S04]  /*0900*/  FFMA R13, R10, R13, 0.13980610668659210205 ;  /* 0x3e0f29550a0d7423 */ /* 0x000fc8000000000d */
[----:B------:R-:W-:-:S04]  /*0910*/  FFMA R13, R10, R13, -0.16684235632419586182 ;  /* 0xbe2ad8b90a0d7423 */ /* 0x000fc8000000000d */
[----:B------:R-:W-:-:S04]  /*0920*/  FFMA R13, R10, R13, 0.20012299716472625732 ;  /* 0x3e4ced0b0a0d7423 */ /* 0x000fc8000000000d */
[----:B------:R-:W-:-:S04]  /*0930*/  FFMA R13, R10, R13, -0.24999669194221496582 ;  /* 0xbe7fff220a0d7423 */ /* 0x000fc8000000000d */
[----:B------:R-:W-:-:S04]  /*0940*/  FFMA R13, R10, R13, 0.33333182334899902344 ;  /* 0x3eaaaa780a0d7423 */ /* 0x000fc8000000000d */
[----:B------:R-:W-:-:S04]  /*0950*/  FFMA R13, R10, R13, -0.5 ;  /* 0xbf0000000a0d7423 */ /* 0x000fc8000000000d */
[----:B------:R-:W-:-:S04]  /*0960*/  FMUL R13, R10, R13 ;  /* 0x0000000d0a0d7220 */ /* 0x000fc80000400000 */
[----:B------:R-:W-:-:S04]  /*0970*/  FFMA R13, R10, R13, R10 ;  /* 0x0000000d0a0d7223 */ /* 0x000fc8000000000a */
[----:B------:R-:W-:Y:S01]  /*0980*/  FFMA R13, R6, 0.69314718246459960938, R13 ;  /* 0x3f317218060d7823 */ /* 0x000fe2000000000d */
[C---:B------:R-:W-:Y:S01]  /*0990*/  @P0 FFMA R13, R8.reuse, R7, +INF ;  /* 0x7f800000080d0423 */ /* 0x040fe20000000007 */
[----:B------:R-:W-:Y:S01]  /*09a0*/  FSETP.NEU.AND P0, PT, R8, RZ, PT ;  /* 0x000000ff0800720b */ /* 0x000fe20003f0d000 */
[----:B-1----:R-:W-:Y:S01]  /*09b0*/  IMAD.WIDE R6, R11, 0x4, R4 ;  /* 0x000000040b067825 */ /* 0x002fe200078e0204 */
[----:B------:R-:W-:Y:S02]  /*09c0*/  IADD3 R11, PT, PT, R12, R11, RZ ;  /* 0x0000000b0c0b7210 */ /* 0x000fe40007ffe0ff */
[----:B------:R-:W-:Y:S02]  /*09d0*/  FSEL R13, R13, -INF , P0 ;  /* 0xff8000000d0d7808 */ /* 0x000fe40000000000 */
[----:B------:R-:W-:-:S03]  /*09e0*/  ISETP.GE.AND P0, PT, R11, R0, PT ;  /* 0x000000000b00720c */ /* 0x000fc60003f06270 */
[----:B------:R2:W-:Y:S10]  /*09f0*/  STG.E desc[UR4][R6.64], R13 ;  /* 0x0000000d06007986 */ /* 0x0005f4000c101904 */
[----:B------:R-:W-:Y:S05]  /*0a00*/  @!P0 BRA `(.L_x_3) ;  /* 0xfffffffc007c8947 */ /* 0x000fea000383ffff */
[----:B------:R-:W-:Y:S05]  /*0a10*/  EXIT ;  /* 0x000000000000794d */ /* 0x000fea0003800000 */
.L_x_4:
[----:B------:R-:W-:-:S00]  /*0a20*/  BRA `(.L_x_4) ;  /* 0xfffffffc00fc7947 */ /* 0x000fc0000383ffff */
[----:B------:R-:W-:-:S00]  /*0a30*/  NOP ;  /* 0x0000000000007918 */ /* 0x000fc00000000000 */
        /* <DEDUP_REMOVED lines=12> */
.L_x_11:


//--------------------- .text._Z4log1PKfPfi       --------------------------
	.section	.text._Z4log1PKfPfi,"ax",@progbits
	.align	128
        .global         _Z4log1PKfPfi
        .type           _Z4log1PKfPfi,@function
        .size           _Z4log1PKfPfi,(.L_x_12 - _Z4log1PKfPfi)
        .other          _Z4log1PKfPfi,@"STO_CUDA_ENTRY STV_DEFAULT"
_Z4log1PKfPfi:
.text._Z4log1PKfPfi:
[----:B------:R-:W-:Y:S01]  /*0000*/  LDC R1, c[0x0][0x37c] ;  /* 0x0000df00ff017b82 */ /* 0x000fe20000000800 */
[----:B------:R-:W0:Y:S07]  /*0010*/  S2R R7, SR_TID.X ;  /* 0x0000000000077919 */ /* 0x000e2e0000002100 */
[----:B------:R-:W0:Y:S01]  /*0020*/  S2UR UR4, SR_CTAID.X ;  /* 0x00000000000479c3 */ /* 0x000e220000002500 */
[----:B------:R-:W1:Y:S07]  /*0030*/  LDCU UR5, c[0x0][0x390] ;  /* 0x00007200ff0577ac */ /* 0x000e6e0008000800 */
[----:B------:R-:W0:Y:S02]  /*0040*/  LDC R0, c[0x0][0x360] ;  /* 0x0000d800ff007b82 */ /* 0x000e240000000800 */
[----:B0-----:R-:W-:-:S05]  /*0050*/  IMAD R7, R0, UR4, R7 ;  /* 0x0000000400077c24 */ /* 0x001fca000f8e0207 */
[----:B-1----:R-:W-:-:S13]  /*0060*/  ISETP.GE.AND P0, PT, R7, UR5, PT ;  /* 0x0000000507007c0c */ /* 0x002fda000bf06270 */
[----:B------:R-:W-:Y:S05]  /*0070*/  @P0 EXIT ;  /* 0x000000000000094d */ /* 0x000fea0003800000 */
[----:B------:R-:W0:Y:S01]  /*0080*/  LDC.64 R2, c[0x0][0x380] ;  /* 0x0000e000ff027b82 */ /* 0x000e220000000a00 */
[----:B------:R-:W1:Y:S01]  /*0090*/  LDCU UR4, c[0x0][0x370] ;  /* 0x00006e00ff0477ac */ /* 0x000e620008000800 */
[----:B------:R-:W2:Y:S06]  /*00a0*/  LDCU.64 UR6, c[0x0][0x358] ;  /* 0x00006b00ff0677ac */ /* 0x000eac0008000a00 */
[----:B------:R-:W3:Y:S01]  /*00b0*/  LDC.64 R4, c[0x0][0x388] ;  /* 0x0000e200ff047b82 */ /* 0x000ee20000000a00 */
[----:B-1----:R-:W-:-:S07]  /*00c0*/  IMAD R0, R0, UR4, RZ ;  /* 0x0000000400007c24 */ /* 0x002fce000f8e02ff */
.L_x_5:
[----:B01----:R-:W-:-:S05]  /*00d0*/  IMAD.WIDE R8, R7, 0x4, R2 ;  /* 0x0000000407087825 */ /* 0x003fca00078e0202 */
[----:B--2---:R0:W2:Y:S01]  /*00e0*/  LDG.E R6, desc[UR6][R8.64] ;  /* 0x0000000608067981 */ /* 0x0040a2000c1e1900 */
        /* <DEDUP_REMOVED lines=25> */
[----:B---3--:R-:W-:Y:S01]  /*0280*/  IMAD.WIDE R8, R7, 0x4, R4 ;  /* 0x0000000407087825 */ /* 0x008fe200078e0204 */
[----:B------:R-:W-:Y:S02]  /*0290*/  IADD3 R7, PT, PT, R0, R7, RZ ;  /* 0x0000000700077210 */ /* 0x000fe40007ffe0ff */
[----:B------:R-:W-:Y:S02]  /*02a0*/  FSEL R13, R13, -INF , P0 ;  /* 0xff8000000d0d7808 */ /* 0x000fe40000000000 */
[----:B------:R-:W-:-:S03]  /*02b0*/  ISETP.GE.AND P0, PT, R7, UR5, PT ;  /* 0x0000000507007c0c */ /* 0x000fc6000bf06270 */
[----:B------:R1:W-:Y:S10]  /*02c0*/  STG.E desc[UR6][R8.64], R13 ;  /* 0x0000000d08007986 */ /* 0x0003f4000c101906 */
[----:B------:R-:W-:Y:S05]  /*02d0*/  @!P0 BRA `(.L_x_5) ;  /* 0xfffffffc007c8947 */ /* 0x000fea000383ffff */
[----:B------:R-:W-:Y:S05]  /*02e0*/  EXIT ;  /* 0x000000000000794d */ /* 0x000fea0003800000 */
.L_x_6:
        /* <DEDUP_REMOVED lines=9> */
.L_x_12:


//--------------------- .text._Z3logPKfPfi        --------------------------
	.section	.text._Z3logPKfPfi,"ax",@progbits
	.align	128
        .global         _Z3logPKfPfi
        .type           _Z3logPKfPfi,@function
        .size           _Z3logPKfPfi,(.L_x_13 - _Z3logPKfPfi)
        .other          _Z3logPKfPfi,@"STO_CUDA_ENTRY STV_DEFAULT"
_Z3logPKfPfi:
.text._Z3logPKfPfi:
        /* <DEDUP_REMOVED lines=13> */
.L_x_7:
        /* <DEDUP_REMOVED lines=34> */
.L_x_8:
        /* <DEDUP_REMOVED lines=9> */
.L_x_13:


//--------------------- .text._Z6warmupv          --------------------------
	.section	.text._Z6warmupv,"ax",@progbits
	.align	128
        .global         _Z6warmupv
        .type           _Z6warmupv,@function
        .size           _Z6warmupv,(.L_x_14 - _Z6warmupv)
        .other          _Z6warmupv,@"STO_CUDA_ENTRY STV_DEFAULT"
_Z6warmupv:
.text._Z6warmupv:
[----:B------:R-:W0:Y:S01]  /*0000*/  LDC R1, c[0x0][0x37c] ;  /* 0x0000df00ff017b82 */ /* 0x000e220000000800 */
[----:B------:R-:W1:Y:S07]  /*0010*/  S2R R0, SR_TID.X ;  /* 0x0000000000007919 */ /* 0x000e6e0000002100 */
[----:B------:R-:W2:Y:S01]  /*0020*/  S2UR UR4, SR_CTAID.X ;  /* 0x00000000000479c3 */ /* 0x000ea20000002500 */
[----:B------:R-:W2:Y:S02]  /*0030*/  LDCU UR5, c[0x0][0x360] ;  /* 0x00006c00ff0577ac */ /* 0x000ea40008000800 */
[----:B--2---:R-:W-:Y:S01]  /*0040*/  UIMAD UR4, UR4, UR5, URZ ;  /* 0x00000005040472a4 */ /* 0x004fe2000f8e02ff */
[----:B-1----:R-:W-:-:S05]  /*0050*/  IMAD.MOV R0, RZ, RZ, -R0 ;  /* 0x000000ffff007224 */ /* 0x002fca00078e0a00 */
[----:B------:R-:W-:-:S13]  /*0060*/  ISETP.NE.AND P0, PT, R0, UR4, PT ;  /* 0x0000000400007c0c */ /* 0x000fda000bf05270 */
[----:B0-----:R-:W-:Y:S05]  /*0070*/  @P0 EXIT ;  /* 0x000000000000094d */ /* 0x001fea0003800000 */
[----:B------:R-:W-:Y:S01]  /*0080*/  MOV R0, 0x8 ;  /* 0x0000000800007802 */ /* 0x000fe20000000f00 */
[----:B------:R-:W0:Y:S01]  /*0090*/  LDCU.64 UR4, c[0x4][URZ] ;  /* 0x01000000ff0477ac */ /* 0x000e220008000a00 */
[----:B------:R-:W-:Y:S02]  /*00a0*/  CS2R R6, SRZ ;  /* 0x0000000000067805 */ /* 0x000fe4000001ff00 */
[----:B------:R1:W2:Y:S01]  /*00b0*/  LDC.64 R2, c[0x4][R0] ;  /* 0x0100000000027b82 */ /* 0x0002a20000000a00 */
[----:B0-----:R-:W-:Y:S02]  /*00c0*/  IMAD.U32 R4, RZ, RZ, UR4 ;  /* 0x00000004ff047e24 */ /* 0x001fe4000f8e00ff */
[----:B-1----:R-:W-:-:S07]  /*00d0*/  IMAD.U32 R5, RZ, RZ, UR5 ;  /* 0x00000005ff057e24 */ /* 0x002fce000f8e00ff */
[----:B------:R-:W-:-:S07]  /*00e0*/  LEPC R20, `(.L_x_9) ;  /* 0x000000001014794e */ /* 0x000fce0000000000 */
[----:B--2---:R-:W-:Y:S05]  /*00f0*/  CALL.ABS.NOINC R2 ;  /* 0x0000000002007343 */ /* 0x004fea0003c00000 */
.L_x_9:
[----:B------:R-:W-:Y:S05]  /*0100*/  EXIT ;  /* 0x000000000000794d */ /* 0x000fea0003800000 */
.L_x_10:
        /* <DEDUP_REMOVED lines=15> */
.L_x_14:


//--------------------- .nv.global.init           --------------------------
	.section	.nv.global.init,"aw",@progbits
.nv.global.init:
	.type		$str,@object
	.size		$str,(.L_0 - $str)
$str:
        /*0000*/ 	.byte	0x57, 0x61, 0x72, 0x6d, 0x75, 0x70, 0x20, 0x63, 0x6f, 0x6d, 0x70, 0x6c, 0x65, 0x74, 0x65, 0x21
        /*0010*/ 	.byte	0x0a, 0x00
.L_0:


//--------------------- .nv.shared.reserved.0     --------------------------
	.section	.nv.shared.reserved.0,"aw",@nobits
	.weak		__nv_reservedSMEM_offset_0_alias
	.size		__nv_reservedSMEM_offset_0_alias, 0, 64
	.other		__nv_reservedSMEM_offset_0_alias,@"STO_CUDA_RESERVED_SHARED STV_DEFAULT"
__nv_reservedSMEM_offset_0_alias:
	.zero		0
	.zero		64


//--------------------- .nv.constant0._Z4log2PKfPfi --------------------------
	.section	.nv.constant0._Z4log2PKfPfi,"a",@progbits
	.sectionflags	@""
	.align	4
.nv.constant0._Z4log2PKfPfi:
	.zero		916


//--------------------- .nv.constant0._Z4log1PKfPfi --------------------------
	.section	.nv.constant0._Z4log1PKfPfi,"a",@progbits
	.sectionflags	@""
	.align	4
.nv.constant0._Z4log1PKfPfi:
	.zero		916


//--------------------- .nv.constant0._Z3logPKfPfi --------------------------
	.section	.nv.constant0._Z3logPKfPfi,"a",@progbits
	.sectionflags	@""
	.align	4
.nv.constant0._Z3logPKfPfi:
	.zero		916


//--------------------- .nv.constant0._Z6warmupv  --------------------------
	.section	.nv.constant0._Z6warmupv,"a",@progbits
	.sectionflags	@""
	.align	4
.nv.constant0._Z6warmupv:
	.zero		896


//--------------------- SYMBOLS --------------------------

	.type		.nv.reservedSmem.offset0,@object
	.size		.nv.reservedSmem.offset0,0x4
	.type		vprintf,@function
